//
// Generated by NVIDIA NVVM Compiler
//
// Compiler Build ID: CL-36424714
// Cuda compilation tools, release 13.0, V13.0.88
// Based on NVVM 20.0.0
//

.version 9.0
.target sm_100
.address_size 64

	// .globl	_Z15makespan_kernelPiS_S_ii

.visible .entry _Z15makespan_kernelPiS_S_ii(
	.param .u64 .ptr .align 1 _Z15makespan_kernelPiS_S_ii_param_0,
	.param .u64 .ptr .align 1 _Z15makespan_kernelPiS_S_ii_param_1,
	.param .u64 .ptr .align 1 _Z15makespan_kernelPiS_S_ii_param_2,
	.param .u32 _Z15makespan_kernelPiS_S_ii_param_3,
	.param .u32 _Z15makespan_kernelPiS_S_ii_param_4
)
{
	.reg .pred 	%p<11>;
	.reg .b32 	%r<120>;
	.reg .b64 	%rd<20>;

	ld.param.u64 	%rd6, [_Z15makespan_kernelPiS_S_ii_param_0];
	ld.param.u64 	%rd4, [_Z15makespan_kernelPiS_S_ii_param_1];
	ld.param.u64 	%rd5, [_Z15makespan_kernelPiS_S_ii_param_2];
	ld.param.u32 	%r37, [_Z15makespan_kernelPiS_S_ii_param_3];
	ld.param.u32 	%r36, [_Z15makespan_kernelPiS_S_ii_param_4];
	cvta.to.global.u64 	%rd1, %rd6;
	mov.u32 	%r38, %ctaid.x;
	mov.u32 	%r39, %ntid.x;
	mov.u32 	%r40, %tid.x;
	mad.lo.s32 	%r1, %r38, %r39, %r40;
	setp.ge.s32 	%p1, %r1, %r37;
	@%p1 bra 	$L__BB0_15;
	cvta.to.global.u64 	%rd2, %rd4;
	setp.lt.s32 	%p2, %r36, 1;
	mov.b32 	%r119, 0;
	@%p2 bra 	$L__BB0_14;
	mul.wide.s32 	%rd7, %r1, 4;
	add.s64 	%rd8, %rd2, %rd7;
	ld.global.u32 	%r44, [%rd8];
	mul.lo.s32 	%r2, %r44, %r36;
	and.b32  	%r3, %r36, 15;
	setp.lt.u32 	%p3, %r36, 16;
	mov.b32 	%r111, 0;
	mov.u32 	%r119, %r111;
	@%p3 bra 	$L__BB0_5;
	and.b32  	%r111, %r36, 2147483632;
	neg.s32 	%r105, %r111;
	add.s64 	%rd3, %rd1, 32;
	mov.b32 	%r119, 0;
	mov.u32 	%r104, %r2;
$L__BB0_4:
	.pragma "nounroll";
	mul.wide.s32 	%rd9, %r104, 4;
	add.s64 	%rd10, %rd3, %rd9;
	ld.global.u32 	%r46, [%rd10+-32];
	add.s32 	%r47, %r46, %r119;
	ld.global.u32 	%r48, [%rd10+-28];
	add.s32 	%r49, %r48, %r47;
	ld.global.u32 	%r50, [%rd10+-24];
	add.s32 	%r51, %r50, %r49;
	ld.global.u32 	%r52, [%rd10+-20];
	add.s32 	%r53, %r52, %r51;
	ld.global.u32 	%r54, [%rd10+-16];
	add.s32 	%r55, %r54, %r53;
	ld.global.u32 	%r56, [%rd10+-12];
	add.s32 	%r57, %r56, %r55;
	ld.global.u32 	%r58, [%rd10+-8];
	add.s32 	%r59, %r58, %r57;
	ld.global.u32 	%r60, [%rd10+-4];
	add.s32 	%r61, %r60, %r59;
	ld.global.u32 	%r62, [%rd10];
	add.s32 	%r63, %r62, %r61;
	ld.global.u32 	%r64, [%rd10+4];
	add.s32 	%r65, %r64, %r63;
	ld.global.u32 	%r66, [%rd10+8];
	add.s32 	%r67, %r66, %r65;
	ld.global.u32 	%r68, [%rd10+12];
	add.s32 	%r69, %r68, %r67;
	ld.global.u32 	%r70, [%rd10+16];
	add.s32 	%r71, %r70, %r69;
	ld.global.u32 	%r72, [%rd10+20];
	add.s32 	%r73, %r72, %r71;
	ld.global.u32 	%r74, [%rd10+24];
	add.s32 	%r75, %r74, %r73;
	ld.global.u32 	%r76, [%rd10+28];
	add.s32 	%r119, %r76, %r75;
	add.s32 	%r105, %r105, 16;
	add.s32 	%r104, %r104, 16;
	setp.ne.s32 	%p4, %r105, 0;
	@%p4 bra 	$L__BB0_4;
$L__BB0_5:
	setp.eq.s32 	%p5, %r3, 0;
	@%p5 bra 	$L__BB0_14;
	and.b32  	%r15, %r36, 7;
	setp.lt.u32 	%p6, %r3, 8;
	@%p6 bra 	$L__BB0_8;
	add.s32 	%r78, %r111, %r2;
	mul.wide.s32 	%rd11, %r78, 4;
	add.s64 	%rd12, %rd1, %rd11;
	ld.global.u32 	%r79, [%rd12];
	add.s32 	%r80, %r79, %r119;
	ld.global.u32 	%r81, [%rd12+4];
	add.s32 	%r82, %r81, %r80;
	ld.global.u32 	%r83, [%rd12+8];
	add.s32 	%r84, %r83, %r82;
	ld.global.u32 	%r85, [%rd12+12];
	add.s32 	%r86, %r85, %r84;
	ld.global.u32 	%r87, [%rd12+16];
	add.s32 	%r88, %r87, %r86;
	ld.global.u32 	%r89, [%rd12+20];
	add.s32 	%r90, %r89, %r88;
	ld.global.u32 	%r91, [%rd12+24];
	add.s32 	%r92, %r91, %r90;
	ld.global.u32 	%r93, [%rd12+28];
	add.s32 	%r119, %r93, %r92;
	add.s32 	%r111, %r111, 8;
$L__BB0_8:
	setp.eq.s32 	%p7, %r15, 0;
	@%p7 bra 	$L__BB0_14;
	and.b32  	%r21, %r36, 3;
	setp.lt.u32 	%p8, %r15, 4;
	@%p8 bra 	$L__BB0_11;
	add.s32 	%r95, %r111, %r2;
	mul.wide.s32 	%rd13, %r95, 4;
	add.s64 	%rd14, %rd1, %rd13;
	ld.global.u32 	%r96, [%rd14];
	add.s32 	%r97, %r96, %r119;
	ld.global.u32 	%r98, [%rd14+4];
	add.s32 	%r99, %r98, %r97;
	ld.global.u32 	%r100, [%rd14+8];
	add.s32 	%r101, %r100, %r99;
	ld.global.u32 	%r102, [%rd14+12];
	add.s32 	%r119, %r102, %r101;
	add.s32 	%r111, %r111, 4;
$L__BB0_11:
	setp.eq.s32 	%p9, %r21, 0;
	@%p9 bra 	$L__BB0_14;
	add.s32 	%r117, %r111, %r2;
	neg.s32 	%r116, %r21;
$L__BB0_13:
	.pragma "nounroll";
	mul.wide.s32 	%rd15, %r117, 4;
	add.s64 	%rd16, %rd1, %rd15;
	ld.global.u32 	%r103, [%rd16];
	add.s32 	%r119, %r103, %r119;
	add.s32 	%r117, %r117, 1;
	add.s32 	%r116, %r116, 1;
	setp.ne.s32 	%p10, %r116, 0;
	@%p10 bra 	$L__BB0_13;
$L__BB0_14:
	cvta.to.global.u64 	%rd17, %rd5;
	mul.wide.s32 	%rd18, %r1, 4;
	add.s64 	%rd19, %rd17, %rd18;
	st.global.u32 	[%rd19], %r119;
$L__BB0_15:
	ret;

}


// ===== COMPILED SASS (sm_100) =====

	.target	sm_100

	.elftype	@"ET_EXEC"


//--------------------- .note.nv.tkinfo           --------------------------
	.section	.note.nv.tkinfo,"",@"SHT_NOTE"
	.sectionflags	@"SHF_NOTE_NV_TKINFO"
	.tkinfo
        /*0018*/ 	.word	0x00000002
        /*0030*/ 	.string	""
        /*0030*/ 	.string	"ptxas"
        /*0030*/ 	.string	"Cuda compilation tools, release 13.0, V13.0.88"
        /*0030*/ 	.string	"Build cuda_13.0.r13.0/compiler.36424714_0"
        /*0030*/ 	.string	"-arch sm_100 -m 64 "



//--------------------- .note.nv.cuinfo           --------------------------
	.section	.note.nv.cuinfo,"",@"SHT_NOTE"
	.sectionflags	@"SHF_NOTE_NV_CUINFO"
        /*0018*/ 	.short	0x0002
        /*001a*/ 	.short	0x0064
        /*001c*/ 	.short	0x0082
	.zero		2


//--------------------- .nv.info                  --------------------------
	.section	.nv.info,"",@"SHT_CUDA_INFO"
	.align	4


	//----- nvinfo : EIATTR_REGCOUNT
	.align		4
        /*0000*/ 	.byte	0x04, 0x2f
        /*0002*/ 	.short	(.L_1 - .L_0)
	.align		4
.L_0:
        /*0004*/ 	.word	index@(_Z15makespan_kernelPiS_S_ii)
        /*0008*/ 	.word	0x00000019


	//----- nvinfo : EIATTR_FRAME_SIZE
	.align		4
.L_1:
        /*000c*/ 	.byte	0x04, 0x11
        /*000e*/ 	.short	(.L_3 - .L_2)
	.align		4
.L_2:
        /*0010*/ 	.word	index@(_Z15makespan_kernelPiS_S_ii)
        /*0014*/ 	.word	0x00000000


	//----- nvinfo : EIATTR_MIN_STACK_SIZE
	.align		4
.L_3:
        /*0018*/ 	.byte	0x04, 0x12
        /*001a*/ 	.short	(.L_5 - .L_4)
	.align		4
.L_4:
        /*001c*/ 	.word	index@(_Z15makespan_kernelPiS_S_ii)
        /*0020*/ 	.word	0x00000000
.L_5:


//--------------------- .nv.compat                --------------------------
	.section	.nv.compat,"",@"SHT_CUDA_COMPAT_INFO"
	.align	4
        /*0000*/ 	.byte	0x02, 0x09, 0x00, 0x00, 0x02, 0x02, 0x01, 0x00, 0x02, 0x05, 0x05, 0x00, 0x03, 0x07, 0x01, 0x01
        /*0010*/ 	.byte	0x02, 0x03, 0x00, 0x00, 0x02, 0x06, 0x01, 0x00, 0x04, 0x0b, 0x08, 0x00, 0x09, 0x00, 0x00, 0x00
        /*0020*/ 	.byte	0x00, 0x00, 0x00, 0x00


//--------------------- .nv.info._Z15makespan_kernelPiS_S_ii --------------------------
	.section	.nv.info._Z15makespan_kernelPiS_S_ii,"",@"SHT_CUDA_INFO"
	.sectionflags	@""
	.align	4


	//----- nvinfo : EIATTR_CUDA_API_VERSION
	.align		4
        /*0000*/ 	.byte	0x04, 0x37
        /*0002*/ 	.short	(.L_7 - .L_6)
.L_6:
        /*0004*/ 	.word	0x00000082


	//----- nvinfo : EIATTR_KPARAM_INFO
	.align		4
.L_7:
        /*0008*/ 	.byte	0x04, 0x17
        /*000a*/ 	.short	(.L_9 - .L_8)
.L_8:
        /*000c*/ 	.word	0x00000000
        /*0010*/ 	.short	0x0004
        /*0012*/ 	.short	0x001c
        /*0014*/ 	.byte	0x00, 0xf0, 0x11, 0x00


	//----- nvinfo : EIATTR_KPARAM_INFO
	.align		4
.L_9:
        /*0018*/ 	.byte	0x04, 0x17
        /*001a*/ 	.short	(.L_11 - .L_10)
.L_10:
        /*001c*/ 	.word	0x00000000
        /*0020*/ 	.short	0x0003
        /*0022*/ 	.short	0x0018
        /*0024*/ 	.byte	0x00, 0xf0, 0x11, 0x00


	//----- nvinfo : EIATTR_KPARAM_INFO
	.align		4
.L_11:
        /*0028*/ 	.byte	0x04, 0x17
        /*002a*/ 	.short	(.L_13 - .L_12)
.L_12:
        /*002c*/ 	.word	0x00000000
        /*0030*/ 	.short	0x0002
        /*0032*/ 	.short	0x0010
        /*0034*/ 	.byte	0x00, 0xf5, 0x21, 0x00


	//----- nvinfo : EIATTR_KPARAM_INFO
	.align		4
.L_13:
        /*0038*/ 	.byte	0x04, 0x17
        /*003a*/ 	.short	(.L_15 - .L_14)
.L_14:
        /*003c*/ 	.word	0x00000000
        /*0040*/ 	.short	0x0001
        /*0042*/ 	.short	0x0008
        /*0044*/ 	.byte	0x00, 0xf5, 0x21, 0x00


	//----- nvinfo : EIATTR_KPARAM_INFO
	.align		4
.L_15:
        /*0048*/ 	.byte	0x04, 0x17
        /*004a*/ 	.short	(.L_17 - .L_16)
.L_16:
        /*004c*/ 	.word	0x00000000
        /*0050*/ 	.short	0x0000
        /*0052*/ 	.short	0x0000
        /*0054*/ 	.byte	0x00, 0xf5, 0x21, 0x00


	//----- nvinfo : EIATTR_SPARSE_MMA_MASK
	.align		4
.L_17:
        /*0058*/ 	.byte	0x03, 0x50
        /*005a*/ 	.short	0x0000


	//----- nvinfo : EIATTR_MAXREG_COUNT
	.align		4
        /*005c*/ 	.byte	0x03, 0x1b
        /*005e*/ 	.short	0x00ff


	//----- nvinfo : EIATTR_MERCURY_ISA_VERSION
	.align		4
        /*0060*/ 	.byte	0x03, 0x5f
        /*0062*/ 	.short	0x0101


	//----- nvinfo : EIATTR_VRC_CTA_INIT_COUNT
	.align		4
        /*0064*/ 	.byte	0x02, 0x4a
	.zero		1
	.zero		1


	//----- nvinfo : EIATTR_EXIT_INSTR_OFFSETS
	.align		4
        /*0068*/ 	.byte	0x04, 0x1c
        /*006a*/ 	.short	(.L_19 - .L_18)


	//   ....[0]....
.L_18:
        /*006c*/ 	.word	0x00000070


	//   ....[1]....
        /*0070*/ 	.word	0x000006f0


	//----- nvinfo : EIATTR_CBANK_PARAM_SIZE
	.align		4
.L_19:
        /*0074*/ 	.byte	0x03, 0x19
        /*0076*/ 	.short	0x0020


	//----- nvinfo : EIATTR_PARAM_CBANK
	.align		4
        /*0078*/ 	.byte	0x04, 0x0a
        /*007a*/ 	.short	(.L_21 - .L_20)
	.align		4
.L_20:
        /*007c*/ 	.word	index@(.nv.constant0._Z15makespan_kernelPiS_S_ii)
        /*0080*/ 	.short	0x0380
        /*0082*/ 	.short	0x0020


	//----- nvinfo : EIATTR_SW_WAR
	.align		4
.L_21:
        /*0084*/ 	.byte	0x04, 0x36
        /*0086*/ 	.short	(.L_23 - .L_22)
.L_22:
        /*0088*/ 	.word	0x00000008
.L_23:


//--------------------- .nv.callgraph             --------------------------
	.section	.nv.callgraph,"",@"SHT_CUDA_CALLGRAPH"
	.align	4
	.sectionentsize	8
	.align		4
        /*0000*/ 	.word	0x00000000
	.align		4
        /*0004*/ 	.word	0xffffffff
	.align		4
        /*0008*/ 	.word	0x00000000
	.align		4
        /*000c*/ 	.word	0xfffffffe
	.align		4
        /*0010*/ 	.word	0x00000000
	.align		4
        /*0014*/ 	.word	0xfffffffd
	.align		4
        /*0018*/ 	.word	0x00000000
	.align		4
        /*001c*/ 	.word	0xfffffffc


//--------------------- .text._Z15makespan_kernelPiS_S_ii --------------------------
	.section	.text._Z15makespan_kernelPiS_S_ii,"ax",@progbits
	.align	128
        .global         _Z15makespan_kernelPiS_S_ii
        .type           _Z15makespan_kernelPiS_S_ii,@function
        .size           _Z15makespan_kernelPiS_S_ii,(.L_x_7 - _Z15makespan_kernelPiS_S_ii)
        .other          _Z15makespan_kernelPiS_S_ii,@"STO_CUDA_ENTRY STV_DEFAULT"
_Z15makespan_kernelPiS_S_ii:
.text._Z15makespan_kernelPiS_S_ii:
[----:B------:R-:W-:Y:S01]  /*0000*/  LDC R1, c[0x0][0x37c] ;  /* 0x0000df00ff017b82 */ /* 0x000fe20000000800 */
[----:B------:R-:W0:Y:S07]  /*0010*/  S2R R3, SR_TID.X ;  /* 0x0000000000037919 */ /* 0x000e2e0000002100 */
[----:B------:R-:W0:Y:S01]  /*0020*/  S2UR UR4, SR_CTAID.X ;  /* 0x00000000000479c3 */ /* 0x000e220000002500 */
[----:B------:R-:W1:Y:S07]  /*0030*/  LDCU UR5, c[0x0][0x398] ;  /* 0x00007300ff0577ac */ /* 0x000e6e0008000800 */
[----:B------:R-:W0:Y:S02]  /*0040*/  LDC R0, c[0x0][0x360] ;  /* 0x0000d800ff007b82 */ /* 0x000e240000000800 */
[----:B0-----:R-:W-:-:S05]  /*0050*/  IMAD R0, R0, UR4, R3 ;  /* 0x0000000400007c24 */ /* 0x001fca000f8e0203 */
[----:B-1----:R-:W-:-:S13]  /*0060*/  ISETP.GE.AND P0, PT, R0, UR5, PT ;  /* 0x0000000500007c0c */ /* 0x002fda000bf06270 */
[----:B------:R-:W-:Y:S05]  /*0070*/  @P0 EXIT ;  /* 0x000000000000094d */ /* 0x000fea0003800000 */
[----:B------:R-:W0:Y:S01]  /*0080*/  LDCU UR7, c[0x0][0x39c] ;  /* 0x00007380ff0777ac */ /* 0x000e220008000800 */
[----:B------:R-:W-:Y:S01]  /*0090*/  IMAD.MOV.U32 R2, RZ, RZ, RZ ;  /* 0x000000ffff027224 */ /* 0x000fe200078e00ff */
[----:B------:R-:W1:Y:S01]  /*00a0*/  LDCU.64 UR12, c[0x0][0x358] ;  /* 0x00006b00ff0c77ac */ /* 0x000e620008000a00 */
[----:B0-----:R-:W-:-:S09]  /*00b0*/  UISETP.GE.AND UP0, UPT, UR7, 0x1, UPT ;  /* 0x000000010700788c */ /* 0x001fd2000bf06270 */
[----:B-1----:R-:W-:Y:S05]  /*00c0*/  BRA.U !UP0, `(.L_x_0) ;  /* 0x00000005087c7547 */ /* 0x002fea000b800000 */
[----:B------:R-:W0:Y:S02]  /*00d0*/  LDC.64 R4, c[0x0][0x388] ;  /* 0x0000e200ff047b82 */ /* 0x000e240000000a00 */
[----:B0-----:R-:W-:-:S05]  /*00e0*/  IMAD.WIDE R4, R0, 0x4, R4 ;  /* 0x0000000400047825 */ /* 0x001fca00078e0204 */
[----:B------:R-:W2:Y:S01]  /*00f0*/  LDG.E R3, desc[UR12][R4.64] ;  /* 0x0000000c04037981 */ /* 0x000ea2000c1e1900 */
[----:B------:R-:W-:Y:S01]  /*0100*/  UISETP.GE.U32.AND UP1, UPT, UR7, 0x10, UPT ;  /* 0x000000100700788c */ /* 0x000fe2000bf26070 */
[----:B------:R-:W-:Y:S01]  /*0110*/  IMAD.MOV.U32 R2, RZ, RZ, RZ ;  /* 0x000000ffff027224 */ /* 0x000fe200078e00ff */
[----:B------:R-:W-:Y:S01]  /*0120*/  ULOP3.LUT UR10, UR7, 0xf, URZ, 0xc0, !UPT ;  /* 0x0000000f070a7892 */ /* 0x000fe2000f8ec0ff */
[----:B------:R-:W-:-:S03]  /*0130*/  UMOV UR4, URZ ;  /* 0x000000ff00047c82 */ /* 0x000fc60008000000 */
[----:B------:R-:W-:Y:S01]  /*0140*/  UISETP.NE.AND UP0, UPT, UR10, URZ, UPT ;  /* 0x000000ff0a00728c */ /* 0x000fe2000bf05270 */
[----:B--2---:R-:W-:Y:S02]  /*0150*/  IMAD R3, R3, UR7, RZ ;  /* 0x0000000703037c24 */ /* 0x004fe4000f8e02ff */
[----:B------:R-:W-:Y:S08]  /*0160*/  BRA.U !UP1, `(.L_x_1) ;  /* 0x0000000109987547 */ /* 0x000ff0000b800000 */
[----:B------:R-:W0:Y:S01]  /*0170*/  LDCU.64 UR8, c[0x0][0x380] ;  /* 0x00007000ff0877ac */ /* 0x000e220008000a00 */
[----:B------:R-:W-:Y:S01]  /*0180*/  IMAD.MOV.U32 R2, RZ, RZ, RZ ;  /* 0x000000ffff027224 */ /* 0x000fe200078e00ff */
[----:B------:R-:W-:Y:S01]  /*0190*/  MOV R6, R3 ;  /* 0x0000000300067202 */ /* 0x000fe20000000f00 */
[----:B------:R-:W-:Y:S02]  /*01a0*/  ULOP3.LUT UR4, UR7, 0x7ffffff0, URZ, 0xc0, !UPT ;  /* 0x7ffffff007047892 */ /* 0x000fe4000f8ec0ff */
[----:B0-----:R-:W-:Y:S02]  /*01b0*/  UIADD3 UR5, UP1, UPT, UR8, 0x20, URZ ;  /* 0x0000002008057890 */ /* 0x001fe4000ff3e0ff */
[----:B------:R-:W-:Y:S02]  /*01c0*/  UIADD3 UR8, UPT, UPT, -UR4, URZ, URZ ;  /* 0x000000ff04087290 */ /* 0x000fe4000fffe1ff */
[----:B------:R-:W-:-:S12]  /*01d0*/  UIADD3.X UR6, UPT, UPT, URZ, UR9, URZ, UP1, !UPT ;  /* 0x00000009ff067290 */ /* 0x000fd80008ffe4ff */
.L_x_2:
[----:B------:R-:W-:Y:S02]  /*01e0*/  IMAD.U32 R4, RZ, RZ, UR5 ;  /* 0x00000005ff047e24 */ /* 0x000fe4000f8e00ff */
[----:B------:R-:W-:Y:S02]  /*01f0*/  IMAD.U32 R5, RZ, RZ, UR6 ;  /* 0x00000006ff057e24 */ /* 0x000fe4000f8e00ff */
[----:B------:R-:W-:-:S05]  /*0200*/  IMAD.WIDE R4, R6, 0x4, R4 ;  /* 0x0000000406047825 */ /* 0x000fca00078e0204 */
[----:B------:R-:W2:Y:S04]  /*0210*/  LDG.E R7, desc[UR12][R4.64+-0x20] ;  /* 0xffffe00c04077981 */ /* 0x000ea8000c1e1900 */
[----:B------:R-:W2:Y:S04]  /*0220*/  LDG.E R8, desc[UR12][R4.64+-0x1c] ;  /* 0xffffe40c04087981 */ /* 0x000ea8000c1e1900 */
[----:B------:R-:W3:Y:S04]  /*0230*/  LDG.E R10, desc[UR12][R4.64+-0x18] ;  /* 0xffffe80c040a7981 */ /* 0x000ee8000c1e1900 */
[----:B------:R-:W3:Y:S04]  /*0240*/  LDG.E R9, desc[UR12][R4.64+-0x14] ;  /* 0xffffec0c04097981 */ /* 0x000ee8000c1e1900 */
[----:B------:R-:W4:Y:S04]  /*0250*/  LDG.E R12, desc[UR12][R4.64+-0x10] ;  /* 0xfffff00c040c7981 */ /* 0x000f28000c1e1900 */
[----:B------:R-:W4:Y:S04]  /*0260*/  LDG.E R11, desc[UR12][R4.64+-0xc] ;  /* 0xfffff40c040b7981 */ /* 0x000f28000c1e1900 */
[----:B------:R-:W5:Y:S04]  /*0270*/  LDG.E R14, desc[UR12][R4.64+-0x8] ;  /* 0xfffff80c040e7981 */ /* 0x000f68000c1e1900 */
        /* <DEDUP_REMOVED lines=8> */
[----:B------:R-:W5:Y:S01]  /*0300*/  LDG.E R21, desc[UR12][R4.64+0x1c] ;  /* 0x00001c0c04157981 */ /* 0x000f62000c1e1900 */
[----:B------:R-:W-:Y:S01]  /*0310*/  UIADD3 UR8, UPT, UPT, UR8, 0x10, URZ ;  /* 0x0000001008087890 */ /* 0x000fe2000fffe0ff */
[----:B------:R-:W-:-:S03]  /*0320*/  IADD3 R6, PT, PT, R6, 0x10, RZ ;  /* 0x0000001006067810 */ /* 0x000fc60007ffe0ff */
[----:B------:R-:W-:Y:S01]  /*0330*/  UISETP.NE.AND UP1, UPT, UR8, URZ, UPT ;  /* 0x000000ff0800728c */ /* 0x000fe2000bf25270 */
[----:B--2---:R-:W-:-:S04]  /*0340*/  IADD3 R7, PT, PT, R8, R7, R2 ;  /* 0x0000000708077210 */ /* 0x004fc80007ffe002 */
[----:B---3--:R-:W-:-:S04]  /*0350*/  IADD3 R7, PT, PT, R9, R10, R7 ;  /* 0x0000000a09077210 */ /* 0x008fc80007ffe007 */
[----:B----4-:R-:W-:-:S04]  /*0360*/  IADD3 R7, PT, PT, R11, R12, R7 ;  /* 0x0000000c0b077210 */ /* 0x010fc80007ffe007 */
[----:B-----5:R-:W-:-:S04]  /*0370*/  IADD3 R7, PT, PT, R13, R14, R7 ;  /* 0x0000000e0d077210 */ /* 0x020fc80007ffe007 */
[----:B------:R-:W-:-:S04]  /*0380*/  IADD3 R7, PT, PT, R15, R16, R7 ;  /* 0x000000100f077210 */ /* 0x000fc80007ffe007 */
[----:B------:R-:W-:-:S04]  /*0390*/  IADD3 R7, PT, PT, R17, R18, R7 ;  /* 0x0000001211077210 */ /* 0x000fc80007ffe007 */
[----:B------:R-:W-:-:S04]  /*03a0*/  IADD3 R7, PT, PT, R19, R20, R7 ;  /* 0x0000001413077210 */ /* 0x000fc80007ffe007 */
[----:B------:R-:W-:Y:S01]  /*03b0*/  IADD3 R2, PT, PT, R21, R22, R7 ;  /* 0x0000001615027210 */ /* 0x000fe20007ffe007 */
[----:B------:R-:W-:Y:S06]  /*03c0*/  BRA.U UP1, `(.L_x_2) ;  /* 0xfffffffd01847547 */ /* 0x000fec000b83ffff */
.L_x_1:
[----:B------:R-:W-:Y:S05]  /*03d0*/  BRA.U !UP0, `(.L_x_0) ;  /* 0x0000000108b87547 */ /* 0x000fea000b800000 */
[----:B------:R-:W-:Y:S02]  /*03e0*/  UISETP.GE.U32.AND UP0, UPT, UR10, 0x8, UPT ;  /* 0x000000080a00788c */ /* 0x000fe4000bf06070 */
[----:B------:R-:W-:-:S04]  /*03f0*/  ULOP3.LUT UR6, UR7, 0x7, URZ, 0xc0, !UPT ;  /* 0x0000000707067892 */ /* 0x000fc8000f8ec0ff */
[----:B------:R-:W-:-:S03]  /*0400*/  UISETP.NE.AND UP1, UPT, UR6, URZ, UPT ;  /* 0x000000ff0600728c */ /* 0x000fc6000bf25270 */
[----:B------:R-:W-:Y:S08]  /*0410*/  BRA.U !UP0, `(.L_x_3) ;  /* 0x0000000108407547 */ /* 0x000ff0000b800000 */
[----:B------:R-:W0:Y:S01]  /*0420*/  LDC.64 R4, c[0x0][0x380] ;  /* 0x0000e000ff047b82 */ /* 0x000e220000000a00 */
[----:B------:R-:W-:-:S04]  /*0430*/  VIADD R7, R3, UR4 ;  /* 0x0000000403077c36 */ /* 0x000fc80008000000 */
[----:B0-----:R-:W-:-:S05]  /*0440*/  IMAD.WIDE R4, R7, 0x4, R4 ;  /* 0x0000000407047825 */ /* 0x001fca00078e0204 */
[----:B------:R-:W2:Y:S04]  /*0450*/  LDG.E R7, desc[UR12][R4.64] ;  /* 0x0000000c04077981 */ /* 0x000ea8000c1e1900 */
[----:B------:R-:W2:Y:S04]  /*0460*/  LDG.E R6, desc[UR12][R4.64+0x4] ;  /* 0x0000040c04067981 */ /* 0x000ea8000c1e1900 */
[----:B------:R-:W3:Y:S04]  /*0470*/  LDG.E R9, desc[UR12][R4.64+0x8] ;  /* 0x0000080c04097981 */ /* 0x000ee8000c1e1900 */
[----:B------:R-:W3:Y:S04]  /*0480*/  LDG.E R8, desc[UR12][R4.64+0xc] ;  /* 0x00000c0c04087981 */ /* 0x000ee8000c1e1900 */
[----:B------:R-:W4:Y:S04]  /*0490*/  LDG.E R11, desc[UR12][R4.64+0x10] ;  /* 0x0000100c040b7981 */ /* 0x000f28000c1e1900 */
[----:B------:R-:W4:Y:S04]  /*04a0*/  LDG.E R10, desc[UR12][R4.64+0x14] ;  /* 0x0000140c040a7981 */ /* 0x000f28000c1e1900 */
[----:B------:R-:W5:Y:S04]  /*04b0*/  LDG.E R13, desc[UR12][R4.64+0x18] ;  /* 0x0000180c040d7981 */ /* 0x000f68000c1e1900 */
[----:B------:R-:W5:Y:S01]  /*04c0*/  LDG.E R12, desc[UR12][R4.64+0x1c] ;  /* 0x00001c0c040c7981 */ /* 0x000f62000c1e1900 */
[----:B------:R-:W-:Y:S01]  /*04d0*/  UIADD3 UR4, UPT, UPT, UR4, 0x8, URZ ;  /* 0x0000000804047890 */ /* 0x000fe2000fffe0ff */
[----:B--2---:R-:W-:-:S04]  /*04e0*/  IADD3 R6, PT, PT, R6, R7, R2 ;  /* 0x0000000706067210 */ /* 0x004fc80007ffe002 */
[----:B---3--:R-:W-:-:S04]  /*04f0*/  IADD3 R6, PT, PT, R8, R9, R6 ;  /* 0x0000000908067210 */ /* 0x008fc80007ffe006 */
[----:B----4-:R-:W-:-:S04]  /*0500*/  IADD3 R6, PT, PT, R10, R11, R6 ;  /* 0x0000000b0a067210 */ /* 0x010fc80007ffe006 */
[----:B-----5:R-:W-:-:S07]  /*0510*/  IADD3 R2, PT, PT, R12, R13, R6 ;  /* 0x0000000d0c027210 */ /* 0x020fce0007ffe006 */
.L_x_3:
        /* <DEDUP_REMOVED lines=11> */
[----:B------:R-:W3:Y:S01]  /*05d0*/  LDG.E R8, desc[UR12][R4.64+0xc] ;  /* 0x00000c0c04087981 */ /* 0x000ee2000c1e1900 */
[----:B------:R-:W-:Y:S01]  /*05e0*/  UIADD3 UR4, UPT, UPT, UR4, 0x4, URZ ;  /* 0x0000000404047890 */ /* 0x000fe2000fffe0ff */
[----:B--2---:R-:W-:-:S04]  /*05f0*/  IADD3 R2, PT, PT, R6, R7, R2 ;  /* 0x0000000706027210 */ /* 0x004fc80007ffe002 */
[----:B---3--:R-:W-:-:S07]  /*0600*/  IADD3 R2, PT, PT, R8, R9, R2 ;  /* 0x0000000908027210 */ /* 0x008fce0007ffe002 */
.L_x_4:
[----:B------:R-:W-:Y:S05]  /*0610*/  BRA.U !UP1, `(.L_x_0) ;  /* 0x0000000109287547 */ /* 0x000fea000b800000 */
[----:B------:R-:W0:Y:S01]  /*0620*/  LDC.64 R6, c[0x0][0x380] ;  /* 0x0000e000ff067b82 */ /* 0x000e220000000a00 */
[----:B------:R-:W-:Y:S01]  /*0630*/  IADD3 R3, PT, PT, R3, UR4, RZ ;  /* 0x0000000403037c10 */ /* 0x000fe2000fffe0ff */
[----:B------:R-:W-:-:S12]  /*0640*/  UIADD3 UR5, UPT, UPT, -UR5, URZ, URZ ;  /* 0x000000ff05057290 */ /* 0x000fd8000fffe1ff */
.L_x_5:
[----:B0-----:R-:W-:-:S06]  /*0650*/  IMAD.WIDE R4, R3, 0x4, R6 ;  /* 0x0000000403047825 */ /* 0x001fcc00078e0206 */
[----:B------:R-:W2:Y:S01]  /*0660*/  LDG.E R5, desc[UR12][R4.64] ;  /* 0x0000000c04057981 */ /* 0x000ea2000c1e1900 */
[----:B------:R-:W-:Y:S01]  /*0670*/  UIADD3 UR5, UPT, UPT, UR5, 0x1, URZ ;  /* 0x0000000105057890 */ /* 0x000fe2000fffe0ff */
[----:B------:R-:W-:-:S03]  /*0680*/  VIADD R3, R3, 0x1 ;  /* 0x0000000103037836 */ /* 0x000fc60000000000 */
[----:B------:R-:W-:Y:S01]  /*0690*/  UISETP.NE.AND UP0, UPT, UR5, URZ, UPT ;  /* 0x000000ff0500728c */ /* 0x000fe2000bf05270 */
[----:B--2---:R-:W-:-:S08]  /*06a0*/  IADD3 R2, PT, PT, R5, R2, RZ ;  /* 0x0000000205027210 */ /* 0x004fd00007ffe0ff */
[----:B------:R-:W-:Y:S05]  /*06b0*/  BRA.U UP0, `(.L_x_5) ;  /* 0xfffffffd00e47547 */ /* 0x000fea000b83ffff */
.L_x_0:
[----:B------:R-:W0:Y:S02]  /*06c0*/  LDC.64 R4, c[0x0][0x390] ;  /* 0x0000e400ff047b82 */ /* 0x000e240000000a00 */
[----:B0-----:R-:W-:-:S05]  /*06d0*/  IMAD.WIDE R4, R0, 0x4, R4 ;  /* 0x0000000400047825 */ /* 0x001fca00078e0204 */
[----:B------:R-:W-:Y:S01]  /*06e0*/  STG.E desc[UR12][R4.64], R2 ;  /* 0x0000000204007986 */ /* 0x000fe2000c10190c */
[----:B------:R-:W-:Y:S05]  /*06f0*/  EXIT ;  /* 0x000000000000794d */ /* 0x000fea0003800000 */
.L_x_6:
[----:B------:R-:W-:-:S00]  /*0700*/  BRA `(.L_x_6) ;  /* 0xfffffffc00fc7947 */ /* 0x000fc0000383ffff */
[----:B------:R-:W-:-:S00]  /*0710*/  NOP ;  /* 0x0000000000007918 */ /* 0x000fc00000000000 */
        /* <DEDUP_REMOVED lines=14> */
.L_x_7:


//--------------------- .nv.shared.reserved.0     --------------------------
	.section	.nv.shared.reserved.0,"aw",@nobits
	.weak		__nv_reservedSMEM_offset_0_alias
	.size		__nv_reservedSMEM_offset_0_alias, 0, 64
	.other		__nv_reservedSMEM_offset_0_alias,@"STO_CUDA_RESERVED_SHARED STV_DEFAULT"
__nv_reservedSMEM_offset_0_alias:
	.zero		0
	.zero		64


//--------------------- .nv.constant0._Z15makespan_kernelPiS_S_ii --------------------------
	.section	.nv.constant0._Z15makespan_kernelPiS_S_ii,"a",@progbits
	.sectionflags	@""
	.align	4
.nv.constant0._Z15makespan_kernelPiS_S_ii:
	.zero		928


//--------------------- SYMBOLS --------------------------

	.type		.nv.reservedSmem.offset0,@object
	.size		.nv.reservedSmem.offset0,0x4
